//
// Generated by NVIDIA NVVM Compiler
//
// Compiler Build ID: CL-36424714
// Cuda compilation tools, release 13.0, V13.0.88
// Based on NVVM 20.0.0
//

.version 9.0
.target sm_100
.address_size 64

	// .globl	_Z10gradeCheckPiPc

.visible .entry _Z10gradeCheckPiPc(
	.param .u64 .ptr .align 1 _Z10gradeCheckPiPc_param_0,
	.param .u64 .ptr .align 1 _Z10gradeCheckPiPc_param_1
)
{
	.reg .pred 	%p<6>;
	.reg .b16 	%rs<6>;
	.reg .b32 	%r<13>;
	.reg .b64 	%rd<17>;

	ld.param.u64 	%rd2, [_Z10gradeCheckPiPc_param_0];
	ld.param.u64 	%rd3, [_Z10gradeCheckPiPc_param_1];
	cvta.to.global.u64 	%rd1, %rd3;
	cvta.to.global.u64 	%rd4, %rd2;
	mov.u32 	%r3, %nctaid.x;
	mov.u32 	%r4, %ctaid.y;
	mov.u32 	%r5, %ctaid.x;
	mad.lo.s32 	%r6, %r3, %r4, %r5;
	mov.u32 	%r7, %ntid.x;
	mov.u32 	%r8, %tid.x;
	mad.lo.s32 	%r1, %r6, %r7, %r8;
	mul.wide.s32 	%rd5, %r1, 4;
	add.s64 	%rd6, %rd4, %rd5;
	ld.global.u32 	%r2, [%rd6];
	add.s32 	%r9, %r2, -90;
	setp.gt.u32 	%p1, %r9, 10;
	@%p1 bra 	$L__BB0_2;
	cvt.s64.s32 	%rd15, %r1;
	add.s64 	%rd16, %rd1, %rd15;
	mov.b16 	%rs5, 65;
	st.global.u8 	[%rd16], %rs5;
	bra.uni 	$L__BB0_10;
$L__BB0_2:
	add.s32 	%r10, %r2, -80;
	setp.gt.u32 	%p2, %r10, 9;
	@%p2 bra 	$L__BB0_4;
	cvt.s64.s32 	%rd13, %r1;
	add.s64 	%rd14, %rd1, %rd13;
	mov.b16 	%rs4, 66;
	st.global.u8 	[%rd14], %rs4;
	bra.uni 	$L__BB0_10;
$L__BB0_4:
	add.s32 	%r11, %r2, -70;
	setp.gt.u32 	%p3, %r11, 9;
	@%p3 bra 	$L__BB0_6;
	cvt.s64.s32 	%rd11, %r1;
	add.s64 	%rd12, %rd1, %rd11;
	mov.b16 	%rs3, 67;
	st.global.u8 	[%rd12], %rs3;
	bra.uni 	$L__BB0_10;
$L__BB0_6:
	add.s32 	%r12, %r2, -60;
	setp.gt.u32 	%p4, %r12, 9;
	@%p4 bra 	$L__BB0_8;
	cvt.s64.s32 	%rd9, %r1;
	add.s64 	%rd10, %rd1, %rd9;
	mov.b16 	%rs2, 68;
	st.global.u8 	[%rd10], %rs2;
	bra.uni 	$L__BB0_10;
$L__BB0_8:
	setp.gt.u32 	%p5, %r2, 59;
	@%p5 bra 	$L__BB0_10;
	cvt.s64.s32 	%rd7, %r1;
	add.s64 	%rd8, %rd1, %rd7;
	mov.b16 	%rs1, 70;
	st.global.u8 	[%rd8], %rs1;
$L__BB0_10:
	bar.sync 	0;
	ret;

}


// ===== COMPILED SASS (sm_100) =====

	.target	sm_100

	.elftype	@"ET_EXEC"


//--------------------- .note.nv.tkinfo           --------------------------
	.section	.note.nv.tkinfo,"",@"SHT_NOTE"
	.sectionflags	@"SHF_NOTE_NV_TKINFO"
	.tkinfo
        /*0018*/ 	.word	0x00000002
        /*0030*/ 	.string	""
        /*0030*/ 	.string	"ptxas"
        /*0030*/ 	.string	"Cuda compilation tools, release 13.0, V13.0.88"
        /*0030*/ 	.string	"Build cuda_13.0.r13.0/compiler.36424714_0"
        /*0030*/ 	.string	"-arch sm_100 -m 64 "



//--------------------- .note.nv.cuinfo           --------------------------
	.section	.note.nv.cuinfo,"",@"SHT_NOTE"
	.sectionflags	@"SHF_NOTE_NV_CUINFO"
        /*0018*/ 	.short	0x0002
        /*001a*/ 	.short	0x0064
        /*001c*/ 	.short	0x0082
	.zero		2


//--------------------- .nv.info                  --------------------------
	.section	.nv.info,"",@"SHT_CUDA_INFO"
	.align	4


	//----- nvinfo : EIATTR_REGCOUNT
	.align		4
        /*0000*/ 	.byte	0x04, 0x2f
        /*0002*/ 	.short	(.L_1 - .L_0)
	.align		4
.L_0:
        /*0004*/ 	.word	index@(_Z10gradeCheckPiPc)
        /*0008*/ 	.word	0x00000009


	//----- nvinfo : EIATTR_FRAME_SIZE
	.align		4
.L_1:
        /*000c*/ 	.byte	0x04, 0x11
        /*000e*/ 	.short	(.L_3 - .L_2)
	.align		4
.L_2:
        /*0010*/ 	.word	index@(_Z10gradeCheckPiPc)
        /*0014*/ 	.word	0x00000000


	//----- nvinfo : EIATTR_MIN_STACK_SIZE
	.align		4
.L_3:
        /*0018*/ 	.byte	0x04, 0x12
        /*001a*/ 	.short	(.L_5 - .L_4)
	.align		4
.L_4:
        /*001c*/ 	.word	index@(_Z10gradeCheckPiPc)
        /*0020*/ 	.word	0x00000000
.L_5:


//--------------------- .nv.compat                --------------------------
	.section	.nv.compat,"",@"SHT_CUDA_COMPAT_INFO"
	.align	4
        /*0000*/ 	.byte	0x02, 0x09, 0x00, 0x00, 0x02, 0x02, 0x01, 0x00, 0x02, 0x05, 0x05, 0x00, 0x03, 0x07, 0x01, 0x01
        /*0010*/ 	.byte	0x02, 0x03, 0x00, 0x00, 0x02, 0x06, 0x01, 0x00, 0x04, 0x0b, 0x08, 0x00, 0x09, 0x00, 0x00, 0x00
        /*0020*/ 	.byte	0x00, 0x00, 0x00, 0x00


//--------------------- .nv.info._Z10gradeCheckPiPc --------------------------
	.section	.nv.info._Z10gradeCheckPiPc,"",@"SHT_CUDA_INFO"
	.sectionflags	@""
	.align	4


	//----- nvinfo : EIATTR_CUDA_API_VERSION
	.align		4
        /*0000*/ 	.byte	0x04, 0x37
        /*0002*/ 	.short	(.L_7 - .L_6)
.L_6:
        /*0004*/ 	.word	0x00000082


	//----- nvinfo : EIATTR_KPARAM_INFO
	.align		4
.L_7:
        /*0008*/ 	.byte	0x04, 0x17
        /*000a*/ 	.short	(.L_9 - .L_8)
.L_8:
        /*000c*/ 	.word	0x00000000
        /*0010*/ 	.short	0x0001
        /*0012*/ 	.short	0x0008
        /*0014*/ 	.byte	0x00, 0xf5, 0x21, 0x00


	//----- nvinfo : EIATTR_KPARAM_INFO
	.align		4
.L_9:
        /*0018*/ 	.byte	0x04, 0x17
        /*001a*/ 	.short	(.L_11 - .L_10)
.L_10:
        /*001c*/ 	.word	0x00000000
        /*0020*/ 	.short	0x0000
        /*0022*/ 	.short	0x0000
        /*0024*/ 	.byte	0x00, 0xf5, 0x21, 0x00


	//----- nvinfo : EIATTR_SPARSE_MMA_MASK
	.align		4
.L_11:
        /*0028*/ 	.byte	0x03, 0x50
        /*002a*/ 	.short	0x0000


	//----- nvinfo : EIATTR_MAXREG_COUNT
	.align		4
        /*002c*/ 	.byte	0x03, 0x1b
        /*002e*/ 	.short	0x00ff


	//----- nvinfo : EIATTR_NUM_BARRIERS
	.align		4
        /*0030*/ 	.byte	0x02, 0x4c
        /*0032*/ 	.byte	0x01
	.zero		1


	//----- nvinfo : EIATTR_MERCURY_ISA_VERSION
	.align		4
        /*0034*/ 	.byte	0x03, 0x5f
        /*0036*/ 	.short	0x0101


	//----- nvinfo : EIATTR_VRC_CTA_INIT_COUNT
	.align		4
        /*0038*/ 	.byte	0x02, 0x4a
	.zero		1
	.zero		1


	//----- nvinfo : EIATTR_EXIT_INSTR_OFFSETS
	.align		4
        /*003c*/ 	.byte	0x04, 0x1c
        /*003e*/ 	.short	(.L_13 - .L_12)


	//   ....[0]....
.L_12:
        /*0040*/ 	.word	0x00000370


	//----- nvinfo : EIATTR_CRS_STACK_SIZE
	.align		4
.L_13:
        /*0044*/ 	.byte	0x04, 0x1e
        /*0046*/ 	.short	(.L_15 - .L_14)
.L_14:
        /*0048*/ 	.word	0x00000000


	//----- nvinfo : EIATTR_CBANK_PARAM_SIZE
	.align		4
.L_15:
        /*004c*/ 	.byte	0x03, 0x19
        /*004e*/ 	.short	0x0010


	//----- nvinfo : EIATTR_PARAM_CBANK
	.align		4
        /*0050*/ 	.byte	0x04, 0x0a
        /*0052*/ 	.short	(.L_17 - .L_16)
	.align		4
.L_16:
        /*0054*/ 	.word	index@(.nv.constant0._Z10gradeCheckPiPc)
        /*0058*/ 	.short	0x0380
        /*005a*/ 	.short	0x0010


	//----- nvinfo : EIATTR_SW_WAR
	.align		4
.L_17:
        /*005c*/ 	.byte	0x04, 0x36
        /*005e*/ 	.short	(.L_19 - .L_18)
.L_18:
        /*0060*/ 	.word	0x00000008
.L_19:


//--------------------- .nv.callgraph             --------------------------
	.section	.nv.callgraph,"",@"SHT_CUDA_CALLGRAPH"
	.align	4
	.sectionentsize	8
	.align		4
        /*0000*/ 	.word	0x00000000
	.align		4
        /*0004*/ 	.word	0xffffffff
	.align		4
        /*0008*/ 	.word	0x00000000
	.align		4
        /*000c*/ 	.word	0xfffffffe
	.align		4
        /*0010*/ 	.word	0x00000000
	.align		4
        /*0014*/ 	.word	0xfffffffd
	.align		4
        /*0018*/ 	.word	0x00000000
	.align		4
        /*001c*/ 	.word	0xfffffffc


//--------------------- .text._Z10gradeCheckPiPc  --------------------------
	.section	.text._Z10gradeCheckPiPc,"ax",@progbits
	.align	128
        .global         _Z10gradeCheckPiPc
        .type           _Z10gradeCheckPiPc,@function
        .size           _Z10gradeCheckPiPc,(.L_x_3 - _Z10gradeCheckPiPc)
        .other          _Z10gradeCheckPiPc,@"STO_CUDA_ENTRY STV_DEFAULT"
_Z10gradeCheckPiPc:
.text._Z10gradeCheckPiPc:
[----:B------:R-:W-:Y:S01]  /*0000*/  LDC R1, c[0x0][0x37c] ;  /* 0x0000df00ff017b82 */ /* 0x000fe20000000800 */
[----:B------:R-:W0:Y:S07]  /*0010*/  S2R R5, SR_TID.X ;  /* 0x0000000000057919 */ /* 0x000e2e0000002100 */
[----:B------:R-:W-:Y:S01]  /*0020*/  S2UR UR5, SR_CTAID.Y ;  /* 0x00000000000579c3 */ /* 0x000fe20000002600 */
[----:B------:R-:W1:Y:S01]  /*0030*/  LDCU UR4, c[0x0][0x370] ;  /* 0x00006e00ff0477ac */ /* 0x000e620008000800 */
[----:B------:R-:W2:Y:S06]  /*0040*/  LDCU.64 UR8, c[0x0][0x358] ;  /* 0x00006b00ff0877ac */ /* 0x000eac0008000a00 */
[----:B------:R-:W1:Y:S08]  /*0050*/  S2UR UR6, SR_CTAID.X ;  /* 0x00000000000679c3 */ /* 0x000e700000002500 */
[----:B------:R-:W0:Y:S08]  /*0060*/  LDC R0, c[0x0][0x360] ;  /* 0x0000d800ff007b82 */ /* 0x000e300000000800 */
[----:B------:R-:W3:Y:S01]  /*0070*/  LDC.64 R2, c[0x0][0x380] ;  /* 0x0000e000ff027b82 */ /* 0x000ee20000000a00 */
[----:B-1----:R-:W-:-:S06]  /*0080*/  UIMAD UR4, UR4, UR5, UR6 ;  /* 0x00000005040472a4 */ /* 0x002fcc000f8e0206 */
[----:B0-----:R-:W-:-:S04]  /*0090*/  IMAD R0, R0, UR4, R5 ;  /* 0x0000000400007c24 */ /* 0x001fc8000f8e0205 */
[----:B---3--:R-:W-:-:S06]  /*00a0*/  IMAD.WIDE R2, R0, 0x4, R2 ;  /* 0x0000000400027825 */ /* 0x008fcc00078e0202 */
[----:B--2---:R-:W2:Y:S01]  /*00b0*/  LDG.E R2, desc[UR8][R2.64] ;  /* 0x0000000802027981 */ /* 0x004ea2000c1e1900 */
[----:B------:R-:W-:Y:S01]  /*00c0*/  IMAD.MOV.U32 R6, RZ, RZ, 0x41 ;  /* 0x00000041ff067424 */ /* 0x000fe200078e00ff */
[----:B------:R-:W-:Y:S01]  /*00d0*/  BSSY.RECONVERGENT B0, `(.L_x_0) ;  /* 0x0000028000007945 */ /* 0x000fe20003800200 */
[----:B--2---:R-:W-:-:S05]  /*00e0*/  VIADD R4, R2, 0xffffffa6 ;  /* 0xffffffa602047836 */ /* 0x004fca0000000000 */
[----:B------:R-:W-:-:S13]  /*00f0*/  ISETP.GT.U32.AND P0, PT, R4, 0xa, PT ;  /* 0x0000000a0400780c */ /* 0x000fda0003f04070 */
[----:B------:R-:W0:Y:S01]  /*0100*/  @!P0 LDC.64 R4, c[0x0][0x388] ;  /* 0x0000e200ff048b82 */ /* 0x000e220000000a00 */
[----:B------:R-:W-:Y:S02]  /*0110*/  @!P0 PRMT R3, R6, 0x7610, R3 ;  /* 0x0000761006038816 */ /* 0x000fe40000000003 */
[----:B0-----:R-:W-:-:S04]  /*0120*/  @!P0 IADD3 R4, P1, PT, R0, R4, RZ ;  /* 0x0000000400048210 */ /* 0x001fc80007f3e0ff */
[----:B------:R-:W-:-:S05]  /*0130*/  @!P0 LEA.HI.X.SX32 R5, R0, R5, 0x1, P1 ;  /* 0x0000000500058211 */ /* 0x000fca00008f0eff */
[----:B------:R0:W-:Y:S01]  /*0140*/  @!P0 STG.E.U8 desc[UR8][R4.64], R3 ;  /* 0x0000000304008986 */ /* 0x0001e2000c101108 */
[----:B------:R-:W-:Y:S05]  /*0150*/  @!P0 BRA `(.L_x_1) ;  /* 0x00000000007c8947 */ /* 0x000fea0003800000 */
[----:B0-----:R-:W-:-:S05]  /*0160*/  VIADD R3, R2, 0xffffffb0 ;  /* 0xffffffb002037836 */ /* 0x001fca0000000000 */
[----:B------:R-:W-:Y:S01]  /*0170*/  ISETP.GT.U32.AND P0, PT, R3, 0x9, PT ;  /* 0x000000090300780c */ /* 0x000fe20003f04070 */
[----:B------:R-:W-:-:S12]  /*0180*/  IMAD.MOV.U32 R3, RZ, RZ, 0x42 ;  /* 0x00000042ff037424 */ /* 0x000fd800078e00ff */
[----:B------:R-:W0:Y:S02]  /*0190*/  @!P0 LDC.64 R4, c[0x0][0x388] ;  /* 0x0000e200ff048b82 */ /* 0x000e240000000a00 */
[----:B0-----:R-:W-:-:S04]  /*01a0*/  @!P0 IADD3 R4, P1, PT, R0, R4, RZ ;  /* 0x0000000400048210 */ /* 0x001fc80007f3e0ff */
[----:B------:R-:W-:-:S05]  /*01b0*/  @!P0 LEA.HI.X.SX32 R5, R0, R5, 0x1, P1 ;  /* 0x0000000500058211 */ /* 0x000fca00008f0eff */
[----:B------:R1:W-:Y:S01]  /*01c0*/  @!P0 STG.E.U8 desc[UR8][R4.64], R3 ;  /* 0x0000000304008986 */ /* 0x0003e2000c101108 */
[----:B------:R-:W-:Y:S05]  /*01d0*/  @!P0 BRA `(.L_x_1) ;  /* 0x00000000005c8947 */ /* 0x000fea0003800000 */
[----:B-1----:R-:W-:-:S05]  /*01e0*/  VIADD R3, R2, 0xffffffba ;  /* 0xffffffba02037836 */ /* 0x002fca0000000000 */
[----:B------:R-:W-:Y:S01]  /*01f0*/  ISETP.GT.U32.AND P0, PT, R3, 0x9, PT ;  /* 0x000000090300780c */ /* 0x000fe20003f04070 */
[----:B------:R-:W-:-:S12]  /*0200*/  IMAD.MOV.U32 R3, RZ, RZ, 0x43 ;  /* 0x00000043ff037424 */ /* 0x000fd800078e00ff */
[----:B------:R-:W0:Y:S02]  /*0210*/  @!P0 LDC.64 R4, c[0x0][0x388] ;  /* 0x0000e200ff048b82 */ /* 0x000e240000000a00 */
[----:B0-----:R-:W-:-:S04]  /*0220*/  @!P0 IADD3 R4, P1, PT, R0, R4, RZ ;  /* 0x0000000400048210 */ /* 0x001fc80007f3e0ff */
[----:B------:R-:W-:-:S05]  /*0230*/  @!P0 LEA.HI.X.SX32 R5, R0, R5, 0x1, P1 ;  /* 0x0000000500058211 */ /* 0x000fca00008f0eff */
[----:B------:R2:W-:Y:S01]  /*0240*/  @!P0 STG.E.U8 desc[UR8][R4.64], R3 ;  /* 0x0000000304008986 */ /* 0x0005e2000c101108 */
[----:B------:R-:W-:Y:S05]  /*0250*/  @!P0 BRA `(.L_x_1) ;  /* 0x00000000003c8947 */ /* 0x000fea0003800000 */
[----:B--2---:R-:W-:-:S05]  /*0260*/  VIADD R3, R2, 0xffffffc4 ;  /* 0xffffffc402037836 */ /* 0x004fca0000000000 */
[----:B------:R-:W-:Y:S01]  /*0270*/  ISETP.GT.U32.AND P0, PT, R3, 0x9, PT ;  /* 0x000000090300780c */ /* 0x000fe20003f04070 */
[----:B------:R-:W-:-:S12]  /*0280*/  IMAD.MOV.U32 R3, RZ, RZ, 0x44 ;  /* 0x00000044ff037424 */ /* 0x000fd800078e00ff */
[----:B------:R-:W0:Y:S02]  /*0290*/  @!P0 LDC.64 R4, c[0x0][0x388] ;  /* 0x0000e200ff048b82 */ /* 0x000e240000000a00 */
[----:B0-----:R-:W-:-:S04]  /*02a0*/  @!P0 IADD3 R4, P1, PT, R0, R4, RZ ;  /* 0x0000000400048210 */ /* 0x001fc80007f3e0ff */
[----:B------:R-:W-:-:S05]  /*02b0*/  @!P0 LEA.HI.X.SX32 R5, R0, R5, 0x1, P1 ;  /* 0x0000000500058211 */ /* 0x000fca00008f0eff */
[----:B------:R3:W-:Y:S01]  /*02c0*/  @!P0 STG.E.U8 desc[UR8][R4.64], R3 ;  /* 0x0000000304008986 */ /* 0x0007e2000c101108 */
[----:B------:R-:W-:Y:S05]  /*02d0*/  @!P0 BRA `(.L_x_1) ;  /* 0x00000000001c8947 */ /* 0x000fea0003800000 */
[----:B------:R-:W-:Y:S01]  /*02e0*/  ISETP.GT.U32.AND P0, PT, R2, 0x3b, PT ;  /* 0x0000003b0200780c */ /* 0x000fe20003f04070 */
[----:B---3--:R-:W-:-:S12]  /*02f0*/  IMAD.MOV.U32 R4, RZ, RZ, 0x46 ;  /* 0x00000046ff047424 */ /* 0x008fd800078e00ff */
[----:B------:R-:W0:Y:S02]  /*0300*/  @!P0 LDC.64 R2, c[0x0][0x388] ;  /* 0x0000e200ff028b82 */ /* 0x000e240000000a00 */
[----:B0-----:R-:W-:-:S04]  /*0310*/  @!P0 IADD3 R2, P1, PT, R0, R2, RZ ;  /* 0x0000000200028210 */ /* 0x001fc80007f3e0ff */
[----:B------:R-:W-:Y:S02]  /*0320*/  @!P0 LEA.HI.X.SX32 R3, R0, R3, 0x1, P1 ;  /* 0x0000000300038211 */ /* 0x000fe400008f0eff */
[----:B------:R-:W-:-:S05]  /*0330*/  @!P0 PRMT R0, R4, 0x7610, R0 ;  /* 0x0000761004008816 */ /* 0x000fca0000000000 */
[----:B------:R4:W-:Y:S02]  /*0340*/  @!P0 STG.E.U8 desc[UR8][R2.64], R0 ;  /* 0x0000000002008986 */ /* 0x0009e4000c101108 */
.L_x_1:
[----:B------:R-:W-:Y:S05]  /*0350*/  BSYNC.RECONVERGENT B0 ;  /* 0x0000000000007941 */ /* 0x000fea0003800200 */
.L_x_0:
[----:B------:R-:W-:Y:S06]  /*0360*/  BAR.SYNC.DEFER_BLOCKING 0x0 ;  /* 0x0000000000007b1d */ /* 0x000fec0000010000 */
[----:B------:R-:W-:Y:S05]  /*0370*/  EXIT ;  /* 0x000000000000794d */ /* 0x000fea0003800000 */
.L_x_2:
[----:B------:R-:W-:-:S00]  /*0380*/  BRA `(.L_x_2) ;  /* 0xfffffffc00fc7947 */ /* 0x000fc0000383ffff */
[----:B------:R-:W-:-:S00]  /*0390*/  NOP ;  /* 0x0000000000007918 */ /* 0x000fc00000000000 */
        /* <DEDUP_REMOVED lines=14> */
.L_x_3:


//--------------------- .nv.shared.reserved.0     --------------------------
	.section	.nv.shared.reserved.0,"aw",@nobits
	.weak		__nv_reservedSMEM_offset_0_alias
	.size		__nv_reservedSMEM_offset_0_alias, 0, 64
	.other		__nv_reservedSMEM_offset_0_alias,@"STO_CUDA_RESERVED_SHARED STV_DEFAULT"
__nv_reservedSMEM_offset_0_alias:
	.zero		0
	.zero		64


//--------------------- .nv.constant0._Z10gradeCheckPiPc --------------------------
	.section	.nv.constant0._Z10gradeCheckPiPc,"a",@progbits
	.sectionflags	@""
	.align	4
.nv.constant0._Z10gradeCheckPiPc:
	.zero		912


//--------------------- SYMBOLS --------------------------

	.type		.nv.reservedSmem.offset0,@object
	.size		.nv.reservedSmem.offset0,0x4
